	.headerflags	@"EF_CUDA_TEXMODE_UNIFIED EF_CUDA_64BIT_ADDRESS EF_CUDA_ACCELERATORS EF_CUDA_SM90 EF_CUDA_VIRTUAL_SM(EF_CUDA_SM90)"
	.elftype	@"ET_EXEC"


//--------------------- .nv.info                  --------------------------
	.section	.nv.info,"",@"SHT_CUDA_INFO"
	.align	4


	//----- nvinfo : EIATTR_REGCOUNT
	.align		4
        /*0000*/ 	.byte	0x04, 0x2f
        /*0002*/ 	.short	(.L_3 - .L_2)
	.align		4
.L_2:
        /*0004*/ 	.word	index@(triton_poi_fused__native_batch_norm_legit_no_training_convolution_hardtanh_10)
        /*0008*/ 	.word	0x0000001e


	//----- nvinfo : EIATTR_MIN_STACK_SIZE
	.align		4
.L_3:
        /*000c*/ 	.byte	0x04, 0x12
        /*000e*/ 	.short	(.L_5 - .L_4)
	.align		4
.L_4:
        /*0010*/ 	.word	index@(triton_poi_fused__native_batch_norm_legit_no_training_convolution_hardtanh_10)
        /*0014*/ 	.word	0x00000000


	//----- nvinfo : EIATTR_FRAME_SIZE
	.align		4
.L_5:
        /*0018*/ 	.byte	0x04, 0x11
        /*001a*/ 	.short	(.L_7 - .L_6)
	.align		4
.L_6:
        /*001c*/ 	.word	index@(triton_poi_fused__native_batch_norm_legit_no_training_convolution_hardtanh_10)
        /*0020*/ 	.word	0x00000000


	//----- nvinfo : EIATTR_MIN_STACK_SIZE
	.align		4
.L_7:
        /*0024*/ 	.byte	0x04, 0x12
        /*0026*/ 	.short	(.L_9 - .L_8)
	.align		4
.L_8:
        /*0028*/ 	.word	index@(triton_poi_fused__native_batch_norm_legit_no_training_convolution_hardtanh_10)
        /*002c*/ 	.word	0x00000000
.L_9:


//--------------------- .nv.info.triton_poi_fused__native_batch_norm_legit_no_training_convolution_hardtanh_10 --------------------------
	.section	.nv.info.triton_poi_fused__native_batch_norm_legit_no_training_convolution_hardtanh_10,"",@"SHT_CUDA_INFO"
	.sectionflags	@""
	.align	4


	//----- nvinfo : EIATTR_CUDA_API_VERSION
	.align		4
        /*0000*/ 	.byte	0x04, 0x37
        /*0002*/ 	.short	(.L_11 - .L_10)
.L_10:
        /*0004*/ 	.word	0x0000007c


	//----- nvinfo : EIATTR_KPARAM_INFO
	.align		4
.L_11:
        /*0008*/ 	.byte	0x04, 0x17
        /*000a*/ 	.short	(.L_13 - .L_12)
.L_12:
        /*000c*/ 	.word	0x00000000
        /*0010*/ 	.short	0x0007
        /*0012*/ 	.short	0x0038
        /*0014*/ 	.byte	0x00, 0xf0, 0x11, 0x00


	//----- nvinfo : EIATTR_KPARAM_INFO
	.align		4
.L_13:
        /*0018*/ 	.byte	0x04, 0x17
        /*001a*/ 	.short	(.L_15 - .L_14)
.L_14:
        /*001c*/ 	.word	0x00000000
        /*0020*/ 	.short	0x0006
        /*0022*/ 	.short	0x0030
        /*0024*/ 	.byte	0x00, 0xf4, 0x21, 0x00


	//----- nvinfo : EIATTR_KPARAM_INFO
	.align		4
.L_15:
        /*0028*/ 	.byte	0x04, 0x17
        /*002a*/ 	.short	(.L_17 - .L_16)
.L_16:
        /*002c*/ 	.word	0x00000000
        /*0030*/ 	.short	0x0005
        /*0032*/ 	.short	0x0028
        /*0034*/ 	.byte	0x00, 0xf4, 0x21, 0x00


	//----- nvinfo : EIATTR_KPARAM_INFO
	.align		4
.L_17:
        /*0038*/ 	.byte	0x04, 0x17
        /*003a*/ 	.short	(.L_19 - .L_18)
.L_18:
        /*003c*/ 	.word	0x00000000
        /*0040*/ 	.short	0x0004
        /*0042*/ 	.short	0x0020
        /*0044*/ 	.byte	0x00, 0xf4, 0x21, 0x00


	//----- nvinfo : EIATTR_KPARAM_INFO
	.align		4
.L_19:
        /*0048*/ 	.byte	0x04, 0x17
        /*004a*/ 	.short	(.L_21 - .L_20)
.L_20:
        /*004c*/ 	.word	0x00000000
        /*0050*/ 	.short	0x0003
        /*0052*/ 	.short	0x0018
        /*0054*/ 	.byte	0x00, 0xf4, 0x21, 0x00


	//----- nvinfo : EIATTR_KPARAM_INFO
	.align		4
.L_21:
        /*0058*/ 	.byte	0x04, 0x17
        /*005a*/ 	.short	(.L_23 - .L_22)
.L_22:
        /*005c*/ 	.word	0x00000000
        /*0060*/ 	.short	0x0002
        /*0062*/ 	.short	0x0010
        /*0064*/ 	.byte	0x00, 0xf4, 0x21, 0x00


	//----- nvinfo : EIATTR_KPARAM_INFO
	.align		4
.L_23:
        /*0068*/ 	.byte	0x04, 0x17
        /*006a*/ 	.short	(.L_25 - .L_24)
.L_24:
        /*006c*/ 	.word	0x00000000
        /*0070*/ 	.short	0x0001
        /*0072*/ 	.short	0x0008
        /*0074*/ 	.byte	0x00, 0xf4, 0x21, 0x00


	//----- nvinfo : EIATTR_KPARAM_INFO
	.align		4
.L_25:
        /*0078*/ 	.byte	0x04, 0x17
        /*007a*/ 	.short	(.L_27 - .L_26)
.L_26:
        /*007c*/ 	.word	0x00000000
        /*0080*/ 	.short	0x0000
        /*0082*/ 	.short	0x0000
        /*0084*/ 	.byte	0x00, 0xf4, 0x21, 0x00


	//----- nvinfo : EIATTR_SPARSE_MMA_MASK
	.align		4
.L_27:
        /*0088*/ 	.byte	0x03, 0x50
        /*008a*/ 	.short	0x0000


	//----- nvinfo : EIATTR_MAXREG_COUNT
	.align		4
        /*008c*/ 	.byte	0x03, 0x1b
        /*008e*/ 	.short	0x00ff


	//----- nvinfo : EIATTR_EXIT_INSTR_OFFSETS
	.align		4
        /*0090*/ 	.byte	0x04, 0x1c
        /*0092*/ 	.short	(.L_29 - .L_28)


	//   ....[0]....
.L_28:
        /*0094*/ 	.word	0x000005f0


	//----- nvinfo : EIATTR_REQNTID
	.align		4
.L_29:
        /*0098*/ 	.byte	0x04, 0x10
        /*009a*/ 	.short	(.L_31 - .L_30)
.L_30:
        /*009c*/ 	.word	0x00000100
        /*00a0*/ 	.word	0x00000001
        /*00a4*/ 	.word	0x00000001


	//----- nvinfo : EIATTR_CBANK_PARAM_SIZE
	.align		4
.L_31:
        /*00a8*/ 	.byte	0x03, 0x19
        /*00aa*/ 	.short	0x003c


	//----- nvinfo : EIATTR_PARAM_CBANK
	.align		4
        /*00ac*/ 	.byte	0x04, 0x0a
        /*00ae*/ 	.short	(.L_33 - .L_32)
	.align		4
.L_32:
        /*00b0*/ 	.word	index@(.nv.constant0.triton_poi_fused__native_batch_norm_legit_no_training_convolution_hardtanh_10)
        /*00b4*/ 	.short	0x0210
        /*00b6*/ 	.short	0x003c


	//----- nvinfo : EIATTR_SW_WAR
	.align		4
.L_33:
        /*00b8*/ 	.byte	0x04, 0x36
        /*00ba*/ 	.short	(.L_35 - .L_34)
.L_34:
        /*00bc*/ 	.word	0x00000008
.L_35:


//--------------------- .nv.callgraph             --------------------------
	.section	.nv.callgraph,"",@"SHT_CUDA_CALLGRAPH"
	.align	4
	.sectionentsize	8
	.align		4
        /*0000*/ 	.word	0x00000000
	.align		4
        /*0004*/ 	.word	0xffffffff
	.align		4
        /*0008*/ 	.word	0x00000000
	.align		4
        /*000c*/ 	.word	0xfffffffe
	.align		4
        /*0010*/ 	.word	0x00000000
	.align		4
        /*0014*/ 	.word	0xfffffffd
	.align		4
        /*0018*/ 	.word	0x00000000
	.align		4
        /*001c*/ 	.word	0xfffffffc


//--------------------- .nv.constant4             --------------------------
	.section	.nv.constant4,"a",@progbits
	.align	8
	.align		8
.nv.constant4:
        /*0000*/ 	.dword	_$_str
	.align		8
        /*0008*/ 	.dword	_$_str_$_2


//--------------------- .text.triton_poi_fused__native_batch_norm_legit_no_training_convolution_hardtanh_10 --------------------------
	.section	.text.triton_poi_fused__native_batch_norm_legit_no_training_convolution_hardtanh_10,"ax",@progbits
	.align	128
        .global         triton_poi_fused__native_batch_norm_legit_no_training_convolution_hardtanh_10
        .type           triton_poi_fused__native_batch_norm_legit_no_training_convolution_hardtanh_10,@function
        .size           triton_poi_fused__native_batch_norm_legit_no_training_convolution_hardtanh_10,(.L_x_1 - triton_poi_fused__native_batch_norm_legit_no_training_convolution_hardtanh_10)
        .other          triton_poi_fused__native_batch_norm_legit_no_training_convolution_hardtanh_10,@"STO_CUDA_ENTRY STV_DEFAULT"
triton_poi_fused__native_batch_norm_legit_no_training_convolution_hardtanh_10:
.text.triton_poi_fused__native_batch_norm_legit_no_training_convolution_hardtanh_10:
[----:B------:R-:W-:Y:S01]  /*0000*/  LDC R1, c[0x0][0x28] ;  /* 0x00000a00ff017b82 */ /* 0x000fe20000000800 */
[----:B------:R-:W1:Y:S01]  /*0010*/  S2R R0, SR_TID.X ;  /* 0x0000000000007919 */ /* 0x000e620000002100 */
[----:B------:R-:W-:Y:S01]  /*0020*/  HFMA2.MMA R4, -RZ, RZ, 0, 0 ;  /* 0x00000000ff047435 */ /* 0x000fe200000001ff */
[----:B------:R-:W-:-:S05]  /*0030*/  MOV R6, RZ ;  /* 0x000000ff00067202 */ /* 0x000fca0000000f00 */
[----:B------:R-:W2:Y:S01]  /*0040*/  LDC.64 R2, c[0x0][0x228] ;  /* 0x00008a00ff027b82 */ /* 0x000ea20000000a00 */
[----:B------:R-:W3:Y:S01]  /*0050*/  S2R R5, SR_CTAID.X ;  /* 0x0000000000057919 */ /* 0x000ee20000002500 */
[----:B------:R-:W-:-:S06]  /*0060*/  ULDC.64 UR4, c[0x0][0x208] ;  /* 0x0000820000047ab9 */ /* 0x000fcc0000000a00 */
[----:B------:R-:W4:Y:S08]  /*0070*/  LDC.64 R26, c[0x0][0x218] ;  /* 0x00008600ff1a7b82 */ /* 0x000f300000000a00 */
[----:B------:R-:W5:Y:S08]  /*0080*/  LDC.64 R22, c[0x0][0x220] ;  /* 0x00008800ff167b82 */ /* 0x000f700000000a00 */
[----:B------:R-:W2:Y:S01]  /*0090*/  LDC.64 R14, c[0x0][0x230] ;  /* 0x00008c00ff0e7b82 */ /* 0x000ea20000000a00 */
[----:B-1----:R-:W-:-:S07]  /*00a0*/  SHF.L.U32 R0, R0, 0x1, RZ ;  /* 0x0000000100007819 */ /* 0x002fce00000006ff */
[----:B------:R-:W1:Y:S01]  /*00b0*/  LDC.64 R12, c[0x0][0x238] ;  /* 0x00008e00ff0c7b82 */ /* 0x000e620000000a00 */
[----:B------:R-:W-:-:S04]  /*00c0*/  LOP3.LUT R0, R0, 0x1fe, RZ, 0xc0, !PT ;  /* 0x000001fe00007812 */ /* 0x000fc800078ec0ff */
[----:B---3--:R-:W-:-:S04]  /*00d0*/  LEA R5, R5, R0, 0x9 ;  /* 0x0000000005057211 */ /* 0x008fc800078e48ff */
[----:B------:R-:W-:Y:S01]  /*00e0*/  IADD3 R7, R5, 0x1, RZ ;  /* 0x0000000105077810 */ /* 0x000fe20007ffe0ff */
[----:B------:R-:W-:-:S04]  /*00f0*/  IMAD.HI R0, R5, -0x779bd671, R4 ;  /* 0x8864298f05007827 */ /* 0x000fc800078e0204 */
[----:B------:R-:W-:Y:S01]  /*0100*/  IMAD.HI R6, R7, -0x779bd671, R6 ;  /* 0x8864298f07067827 */ /* 0x000fe200078e0206 */
[----:B------:R-:W-:-:S04]  /*0110*/  SHF.R.U32.HI R9, RZ, 0x1f, R0 ;  /* 0x0000001fff097819 */ /* 0x000fc80000011600 */
[----:B------:R-:W-:Y:S02]  /*0120*/  SHF.R.U32.HI R7, RZ, 0x1f, R6 ;  /* 0x0000001fff077819 */ /* 0x000fe40000011606 */
[----:B------:R-:W-:Y:S02]  /*0130*/  LEA.HI.SX32 R9, R0, R9, 0x17 ;  /* 0x0000000900097211 */ /* 0x000fe400078fbaff */
[----:B------:R-:W-:Y:S02]  /*0140*/  LEA.HI.SX32 R6, R6, R7, 0x17 ;  /* 0x0000000706067211 */ /* 0x000fe400078fbaff */
[----:B------:R-:W-:Y:S02]  /*0150*/  SHF.R.S32.HI R0, RZ, 0x1f, R9 ;  /* 0x0000001fff007819 */ /* 0x000fe40000011409 */
[----:B------:R-:W-:Y:S02]  /*0160*/  SHF.R.S32.HI R7, RZ, 0x1f, R6 ;  /* 0x0000001fff077819 */ /* 0x000fe40000011406 */
[----:B------:R-:W-:-:S02]  /*0170*/  LEA.HI R0, R0, R9, RZ, 0xa ;  /* 0x0000000900007211 */ /* 0x000fc400078f50ff */
[----:B------:R-:W-:Y:S02]  /*0180*/  LEA.HI R4, R7, R6, RZ, 0xa ;  /* 0x0000000607047211 */ /* 0x000fe400078f50ff */
[----:B------:R-:W-:Y:S02]  /*0190*/  LOP3.LUT R0, R0, 0xfffffc00, RZ, 0xc0, !PT ;  /* 0xfffffc0000007812 */ /* 0x000fe400078ec0ff */
[----:B------:R-:W-:Y:S02]  /*01a0*/  LOP3.LUT R19, R4, 0xfffffc00, RZ, 0xc0, !PT ;  /* 0xfffffc0004137812 */ /* 0x000fe400078ec0ff */
[----:B------:R-:W-:Y:S02]  /*01b0*/  IADD3 R7, R9, -R0, RZ ;  /* 0x8000000009077210 */ /* 0x000fe40007ffe0ff */
[----:B------:R-:W-:-:S03]  /*01c0*/  IADD3 R19, R6, -R19, RZ ;  /* 0x8000001306137210 */ /* 0x000fc60007ffe0ff */
[----:B--2---:R-:W-:-:S04]  /*01d0*/  IMAD.WIDE R8, R7, 0x4, R2 ;  /* 0x0000000407087825 */ /* 0x004fc800078e0202 */
[----:B------:R-:W-:Y:S01]  /*01e0*/  IMAD.WIDE R10, R19, 0x4, R2 ;  /* 0x00000004130a7825 */ /* 0x000fe200078e0202 */
[----:B------:R-:W2:Y:S01]  /*01f0*/  LDG.E.EL R0, desc[UR4][R8.64] ;  /* 0x0000000408007981 */ /* 0x000ea2000c2e1900 */
[----:B------:R-:W3:Y:S03]  /*0200*/  LDC.64 R2, c[0x0][0x210] ;  /* 0x00008400ff027b82 */ /* 0x000ee60000000a00 */
[----:B------:R1:W2:Y:S01]  /*0210*/  LDG.E.EL R4, desc[UR4][R10.64] ;  /* 0x000000040a047981 */ /* 0x0002a2000c2e1900 */
[----:B----4-:R-:W-:-:S04]  /*0220*/  IMAD.WIDE R24, R7, 0x4, R26 ;  /* 0x0000000407187825 */ /* 0x010fc800078e021a */
[----:B------:R-:W-:Y:S01]  /*0230*/  IMAD.WIDE R26, R19, 0x4, R26 ;  /* 0x00000004131a7825 */ /* 0x000fe200078e021a */
[----:B------:R-:W4:Y:S03]  /*0240*/  LDG.E.EL R17, desc[UR4][R24.64] ;  /* 0x0000000418117981 */ /* 0x000f26000c2e1900 */
[--C-:B-----5:R-:W-:Y:S01]  /*0250*/  IMAD.WIDE R20, R7, 0x4, R22.reuse ;  /* 0x0000000407147825 */ /* 0x120fe200078e0216 */
[----:B------:R-:W5:Y:S03]  /*0260*/  LDG.E.EL R16, desc[UR4][R26.64] ;  /* 0x000000041a107981 */ /* 0x000f66000c2e1900 */
[----:B------:R-:W-:Y:S02]  /*0270*/  IMAD.WIDE R22, R19, 0x4, R22 ;  /* 0x0000000413167825 */ /* 0x000fe400078e0216 */
[----:B------:R-:W4:Y:S02]  /*0280*/  LDG.E.EL R21, desc[UR4][R20.64] ;  /* 0x0000000414157981 */ /* 0x000f24000c2e1900 */
[----:B0--3--:R-:W-:-:S02]  /*0290*/  IMAD.WIDE R2, R5, 0x4, R2 ;  /* 0x0000000405027825 */ /* 0x009fc400078e0202 */
[----:B------:R-:W3:Y:S04]  /*02a0*/  LDG.E.EL R18, desc[UR4][R22.64] ;  /* 0x0000000416127981 */ /* 0x000ee8000c2e1900 */
[----:B------:R-:W4:Y:S01]  /*02b0*/  LDG.E.64 R8, desc[UR4][R2.64] ;  /* 0x0000000402087981 */ /* 0x000f22000c1e1b00 */
[----:B-1----:R-:W-:-:S04]  /*02c0*/  IMAD.WIDE R10, R7, 0x4, R14 ;  /* 0x00000004070a7825 */ /* 0x002fc800078e020e */
[----:B------:R-:W-:Y:S02]  /*02d0*/  IMAD.WIDE R6, R7, 0x4, R12 ;  /* 0x0000000407067825 */ /* 0x000fe400078e020c */
[----:B------:R0:W3:Y:S02]  /*02e0*/  LDG.E.EL R10, desc[UR4][R10.64] ;  /* 0x000000040a0a7981 */ /* 0x0000e4000c2e1900 */
[C---:B------:R-:W-:Y:S02]  /*02f0*/  IMAD.WIDE R14, R19.reuse, 0x4, R14 ;  /* 0x00000004130e7825 */ /* 0x040fe400078e020e */
[----:B------:R-:W3:Y:S02]  /*0300*/  LDG.E.EL R7, desc[UR4][R6.64] ;  /* 0x0000000406077981 */ /* 0x000ee4000c2e1900 */
[----:B------:R-:W-:Y:S02]  /*0310*/  IMAD.WIDE R12, R19, 0x4, R12 ;  /* 0x00000004130c7825 */ /* 0x000fe400078e020c */
[----:B------:R-:W3:Y:S04]  /*0320*/  LDG.E.EL R14, desc[UR4][R14.64] ;  /* 0x000000040e0e7981 */ /* 0x000ee8000c2e1900 */
[----:B------:R-:W3:Y:S01]  /*0330*/  LDG.E.EL R13, desc[UR4][R12.64] ;  /* 0x000000040c0d7981 */ /* 0x000ee2000c2e1900 */
[----:B0-----:R-:W-:Y:S01]  /*0340*/  HFMA2.MMA R11, -RZ, RZ, 1.625, 0 ;  /* 0x3e800000ff0b7435 */ /* 0x001fe200000001ff */
[----:B--2---:R-:W-:Y:S01]  /*0350*/  FADD R0, R0, 9.9999997473787516356e-06 ;  /* 0x3727c5ac00007421 */ /* 0x004fe20000000000 */
[----:B------:R-:W-:-:S03]  /*0360*/  FADD R4, R4, 9.9999997473787516356e-06 ;  /* 0x3727c5ac04047421 */ /* 0x000fc60000000000 */
[----:B------:R-:W0:Y:S08]  /*0370*/  MUFU.SQRT R19, R0 ;  /* 0x0000000000137308 */ /* 0x000e300000002000 */
[----:B------:R-:W1:Y:S01]  /*0380*/  MUFU.SQRT R20, R4 ;  /* 0x0000000400147308 */ /* 0x000e620000002000 */
[C---:B0-----:R-:W-:Y:S02]  /*0390*/  FSETP.GT.AND P0, PT, R19.reuse, 8.50705917302346158658e+37, PT ;  /* 0x7e8000001300780b */ /* 0x041fe40003f04000 */
[----:B------:R-:W-:-:S02]  /*03a0*/  FSETP.GEU.AND P2, PT, R19, 1.175494350822287508e-38, PT ;  /* 0x008000001300780b */ /* 0x000fc40003f4e000 */
[C---:B-1----:R-:W-:Y:S02]  /*03b0*/  FSETP.GT.AND P1, PT, R20.reuse, 8.50705917302346158658e+37, PT ;  /* 0x7e8000001400780b */ /* 0x042fe40003f24000 */
[----:B------:R-:W-:-:S07]  /*03c0*/  FSETP.GEU.AND P3, PT, R20, 1.175494350822287508e-38, PT ;  /* 0x008000001400780b */ /* 0x000fce0003f6e000 */
[----:B------:R-:W-:-:S04]  /*03d0*/  @P0 FMUL R19, R19, 0.25 ;  /* 0x3e80000013130820 */ /* 0x000fc80000400000 */
[----:B------:R-:W-:Y:S01]  /*03e0*/  @!P2 FMUL R19, R19, 16777216 ;  /* 0x4b8000001313a820 */ /* 0x000fe20000400000 */
[----:B------:R-:W-:-:S04]  /*03f0*/  @P1 FMUL R20, R20, 0.25 ;  /* 0x3e80000014141820 */ /* 0x000fc80000400000 */
[----:B------:R-:W-:Y:S01]  /*0400*/  @!P3 FMUL R20, R20, 16777216 ;  /* 0x4b8000001414b820 */ /* 0x000fe20000400000 */
[----:B------:R-:W0:Y:S01]  /*0410*/  MUFU.RCP R19, R19 ;  /* 0x0000001300137308 */ /* 0x000e220000001000 */
[----:B------:R-:W-:-:S07]  /*0420*/  FSEL R0, R11, 1, P0 ;  /* 0x3f8000000b007808 */ /* 0x000fce0000000000 */
[----:B------:R-:W1:Y:S01]  /*0430*/  MUFU.RCP R20, R20 ;  /* 0x0000001400147308 */ /* 0x000e620000001000 */
[----:B------:R-:W-:Y:S01]  /*0440*/  FSEL R11, R11, 1, P1 ;  /* 0x3f8000000b0b7808 */ /* 0x000fe20000800000 */
[----:B------:R-:W-:Y:S01]  /*0450*/  @!P2 FMUL R0, R0, 16777216 ;  /* 0x4b8000000000a820 */ /* 0x000fe20000400000 */
[----:B----4-:R-:W-:Y:S01]  /*0460*/  FADD R8, R8, R17 ;  /* 0x0000001108087221 */ /* 0x010fe20000000000 */
[----:B-----5:R-:W-:Y:S02]  /*0470*/  FADD R9, R9, R16 ;  /* 0x0000001009097221 */ /* 0x020fe40000000000 */
[----:B------:R-:W-:Y:S01]  /*0480*/  @!P3 FMUL R11, R11, 16777216 ;  /* 0x4b8000000b0bb820 */ /* 0x000fe20000400000 */
[----:B0-----:R-:W-:Y:S01]  /*0490*/  FMUL R0, R19, R0 ;  /* 0x0000000013007220 */ /* 0x001fe20000400000 */
[----:B------:R-:W-:Y:S01]  /*04a0*/  FADD R21, -R21, R8 ;  /* 0x0000000815157221 */ /* 0x000fe20000000100 */
[----:B---3--:R-:W-:Y:S01]  /*04b0*/  FADD R18, -R18, R9 ;  /* 0x0000000912127221 */ /* 0x008fe20000000100 */
[----:B-1----:R-:W-:-:S02]  /*04c0*/  FMUL R11, R20, R11 ;  /* 0x0000000b140b7220 */ /* 0x002fc40000400000 */
[----:B------:R-:W-:Y:S02]  /*04d0*/  FMUL R0, R21, R0 ;  /* 0x0000000015007220 */ /* 0x000fe40000400000 */
[----:B------:R-:W-:Y:S02]  /*04e0*/  FMUL R11, R18, R11 ;  /* 0x0000000b120b7220 */ /* 0x000fe40000400000 */
[----:B------:R-:W-:Y:S02]  /*04f0*/  FFMA R0, R10, R0, R7 ;  /* 0x000000000a007223 */ /* 0x000fe40000000007 */
[----:B------:R-:W0:Y:S01]  /*0500*/  LDC.64 R6, c[0x0][0x240] ;  /* 0x00009000ff067b82 */ /* 0x000e220000000a00 */
[----:B------:R-:W-:Y:S02]  /*0510*/  FFMA R11, R14, R11, R13 ;  /* 0x0000000b0e0b7223 */ /* 0x000fe4000000000d */
[----:B------:R-:W-:-:S03]  /*0520*/  FSETP.GTU.AND P0, PT, R0, RZ, PT ;  /* 0x000000ff0000720b */ /* 0x000fc60003f0c000 */
[C---:B------:R-:W-:Y:S02]  /*0530*/  FSETP.GTU.AND P1, PT, R11.reuse, RZ, PT ;  /* 0x000000ff0b00720b */ /* 0x040fe40003f2c000 */
[----:B------:R-:W-:Y:S02]  /*0540*/  FSEL R10, R0, RZ, P0 ;  /* 0x000000ff000a7208 */ /* 0x000fe40000000000 */
[----:B------:R-:W-:Y:S02]  /*0550*/  FSEL R11, R11, RZ, P1 ;  /* 0x000000ff0b0b7208 */ /* 0x000fe40000800000 */
[C---:B------:R-:W-:Y:S02]  /*0560*/  FSETP.GEU.AND P2, PT, R10.reuse, 6, PT ;  /* 0x40c000000a00780b */ /* 0x040fe40003f4e000 */
[----:B------:R-:W-:Y:S02]  /*0570*/  FSETP.GEU.AND P3, PT, R11, 6, PT ;  /* 0x40c000000b00780b */ /* 0x000fe40003f6e000 */
[----:B------:R-:W-:-:S02]  /*0580*/  FSETP.NAN.AND P0, PT, R10, R10, PT ;  /* 0x0000000a0a00720b */ /* 0x000fc40003f08000 */
[----:B------:R-:W-:Y:S01]  /*0590*/  FSETP.NAN.AND P1, PT, R11, R11, PT ;  /* 0x0000000b0b00720b */ /* 0x000fe20003f28000 */
[----:B------:R-:W-:Y:S01]  /*05a0*/  STG.E.64 desc[UR4][R2.64], R8 ;  /* 0x0000000802007986 */ /* 0x000fe2000c101b04 */
[----:B0-----:R-:W-:-:S05]  /*05b0*/  IMAD.WIDE R4, R5, 0x4, R6 ;  /* 0x0000000405047825 */ /* 0x001fca00078e0206 */
[----:B------:R-:W-:Y:S02]  /*05c0*/  @P2 SEL R10, R10, 0x40c00000, P0 ;  /* 0x40c000000a0a2807 */ /* 0x000fe40000000000 */
[----:B------:R-:W-:-:S05]  /*05d0*/  @P3 SEL R11, R11, 0x40c00000, P1 ;  /* 0x40c000000b0b3807 */ /* 0x000fca0000800000 */
[----:B------:R-:W-:Y:S01]  /*05e0*/  STG.E.64 desc[UR4][R4.64], R10 ;  /* 0x0000000a04007986 */ /* 0x000fe2000c101b04 */
[----:B------:R-:W-:Y:S05]  /*05f0*/  EXIT ;  /* 0x000000000000794d */ /* 0x000fea0003800000 */
.L_x_0:
[----:B------:R-:W-:-:S00]  /*0600*/  BRA `(.L_x_0) ;  /* 0xfffffffc00fc7947 */ /* 0x000fc0000383ffff */
[----:B------:R-:W-:-:S00]  /*0610*/  NOP ;  /* 0x0000000000007918 */ /* 0x000fc00000000000 */
        /* <DEDUP_REMOVED lines=14> */
.L_x_1:


//--------------------- .nv.global.init           --------------------------
	.section	.nv.global.init,"aw",@progbits
.nv.global.init:
	.type		_$_str,@object
	.size		_$_str,(_$_str_$_2 - _$_str)
_$_str:
        /*0000*/ 	.byte	0x5f, 0x5f, 0x43, 0x55, 0x44, 0x41, 0x5f, 0x46, 0x54, 0x5a, 0x00
	.type		_$_str_$_2,@object
	.size		_$_str_$_2,(.L_1 - _$_str_$_2)
_$_str_$_2:
        /*000b*/ 	.byte	0x5f, 0x5f, 0x43, 0x55, 0x44, 0x41, 0x5f, 0x50, 0x52, 0x45, 0x43, 0x5f, 0x53, 0x51, 0x52, 0x54
        /*001b*/ 	.byte	0x00
.L_1:


//--------------------- .nv.constant0.triton_poi_fused__native_batch_norm_legit_no_training_convolution_hardtanh_10 --------------------------
	.section	.nv.constant0.triton_poi_fused__native_batch_norm_legit_no_training_convolution_hardtanh_10,"a",@progbits
	.sectionflags	@""
	.align	4
.nv.constant0.triton_poi_fused__native_batch_norm_legit_no_training_convolution_hardtanh_10:
	.zero		588
